//
// Generated by NVIDIA NVVM Compiler
//
// Compiler Build ID: CL-36424714
// Cuda compilation tools, release 13.0, V13.0.88
// Based on NVVM 20.0.0
//

.version 9.0
.target sm_100
.address_size 64


.entry _Z15get_cude_arch_kPi(
	.param .u64 .ptr .align 1 _Z15get_cude_arch_kPi_param_0
)
{
	.reg .b32 	%r<2>;
	.reg .b64 	%rd<3>;

	ld.param.u64 	%rd1, [_Z15get_cude_arch_kPi_param_0];
	cvta.to.global.u64 	%rd2, %rd1;
	mov.b32 	%r1, 1000;
	st.global.u32 	[%rd2], %r1;
	ret;

}


// ===== COMPILED SASS (sm_100) =====

	.target	sm_100

	.elftype	@"ET_EXEC"


//--------------------- .note.nv.tkinfo           --------------------------
	.section	.note.nv.tkinfo,"",@"SHT_NOTE"
	.sectionflags	@"SHF_NOTE_NV_TKINFO"
	.tkinfo
        /*0018*/ 	.word	0x00000002
        /*0030*/ 	.string	""
        /*0030*/ 	.string	"ptxas"
        /*0030*/ 	.string	"Cuda compilation tools, release 13.0, V13.0.88"
        /*0030*/ 	.string	"Build cuda_13.0.r13.0/compiler.36424714_0"
        /*0030*/ 	.string	"-arch sm_100 -m 64 "



//--------------------- .note.nv.cuinfo           --------------------------
	.section	.note.nv.cuinfo,"",@"SHT_NOTE"
	.sectionflags	@"SHF_NOTE_NV_CUINFO"
        /*0018*/ 	.short	0x0002
        /*001a*/ 	.short	0x0064
        /*001c*/ 	.short	0x0082
	.zero		2


//--------------------- .nv.info                  --------------------------
	.section	.nv.info,"",@"SHT_CUDA_INFO"
	.align	4


	//----- nvinfo : EIATTR_REGCOUNT
	.align		4
        /*0000*/ 	.byte	0x04, 0x2f
        /*0002*/ 	.short	(.L_1 - .L_0)
	.align		4
.L_0:
        /*0004*/ 	.word	index@(_Z15get_cude_arch_kPi)
        /*0008*/ 	.word	0x00000008


	//----- nvinfo : EIATTR_FRAME_SIZE
	.align		4
.L_1:
        /*000c*/ 	.byte	0x04, 0x11
        /*000e*/ 	.short	(.L_3 - .L_2)
	.align		4
.L_2:
        /*0010*/ 	.word	index@(_Z15get_cude_arch_kPi)
        /*0014*/ 	.word	0x00000000


	//----- nvinfo : EIATTR_MIN_STACK_SIZE
	.align		4
.L_3:
        /*0018*/ 	.byte	0x04, 0x12
        /*001a*/ 	.short	(.L_5 - .L_4)
	.align		4
.L_4:
        /*001c*/ 	.word	index@(_Z15get_cude_arch_kPi)
        /*0020*/ 	.word	0x00000000
.L_5:


//--------------------- .nv.compat                --------------------------
	.section	.nv.compat,"",@"SHT_CUDA_COMPAT_INFO"
	.align	4
        /*0000*/ 	.byte	0x02, 0x09, 0x00, 0x00, 0x02, 0x02, 0x01, 0x00, 0x02, 0x05, 0x05, 0x00, 0x03, 0x07, 0x01, 0x01
        /*0010*/ 	.byte	0x02, 0x03, 0x00, 0x00, 0x02, 0x06, 0x01, 0x00, 0x04, 0x0b, 0x08, 0x00, 0x09, 0x00, 0x00, 0x00
        /*0020*/ 	.byte	0x00, 0x00, 0x00, 0x00


//--------------------- .nv.info._Z15get_cude_arch_kPi --------------------------
	.section	.nv.info._Z15get_cude_arch_kPi,"",@"SHT_CUDA_INFO"
	.sectionflags	@""
	.align	4


	//----- nvinfo : EIATTR_CUDA_API_VERSION
	.align		4
        /*0000*/ 	.byte	0x04, 0x37
        /*0002*/ 	.short	(.L_7 - .L_6)
.L_6:
        /*0004*/ 	.word	0x00000082


	//----- nvinfo : EIATTR_KPARAM_INFO
	.align		4
.L_7:
        /*0008*/ 	.byte	0x04, 0x17
        /*000a*/ 	.short	(.L_9 - .L_8)
.L_8:
        /*000c*/ 	.word	0x00000000
        /*0010*/ 	.short	0x0000
        /*0012*/ 	.short	0x0000
        /*0014*/ 	.byte	0x00, 0xf5, 0x21, 0x00


	//----- nvinfo : EIATTR_SPARSE_MMA_MASK
	.align		4
.L_9:
        /*0018*/ 	.byte	0x03, 0x50
        /*001a*/ 	.short	0x0000


	//----- nvinfo : EIATTR_MAXREG_COUNT
	.align		4
        /*001c*/ 	.byte	0x03, 0x1b
        /*001e*/ 	.short	0x00ff


	//----- nvinfo : EIATTR_MERCURY_ISA_VERSION
	.align		4
        /*0020*/ 	.byte	0x03, 0x5f
        /*0022*/ 	.short	0x0101


	//----- nvinfo : EIATTR_VRC_CTA_INIT_COUNT
	.align		4
        /*0024*/ 	.byte	0x02, 0x4a
	.zero		1
	.zero		1


	//----- nvinfo : EIATTR_EXIT_INSTR_OFFSETS
	.align		4
        /*0028*/ 	.byte	0x04, 0x1c
        /*002a*/ 	.short	(.L_11 - .L_10)


	//   ....[0]....
.L_10:
        /*002c*/ 	.word	0x00000050


	//----- nvinfo : EIATTR_CBANK_PARAM_SIZE
	.align		4
.L_11:
        /*0030*/ 	.byte	0x03, 0x19
        /*0032*/ 	.short	0x0008


	//----- nvinfo : EIATTR_PARAM_CBANK
	.align		4
        /*0034*/ 	.byte	0x04, 0x0a
        /*0036*/ 	.short	(.L_13 - .L_12)
	.align		4
.L_12:
        /*0038*/ 	.word	index@(.nv.constant0._Z15get_cude_arch_kPi)
        /*003c*/ 	.short	0x0380
        /*003e*/ 	.short	0x0008


	//----- nvinfo : EIATTR_SW_WAR
	.align		4
.L_13:
        /*0040*/ 	.byte	0x04, 0x36
        /*0042*/ 	.short	(.L_15 - .L_14)
.L_14:
        /*0044*/ 	.word	0x00000008
.L_15:


//--------------------- .nv.callgraph             --------------------------
	.section	.nv.callgraph,"",@"SHT_CUDA_CALLGRAPH"
	.align	4
	.sectionentsize	8
	.align		4
        /*0000*/ 	.word	0x00000000
	.align		4
        /*0004*/ 	.word	0xffffffff
	.align		4
        /*0008*/ 	.word	0x00000000
	.align		4
        /*000c*/ 	.word	0xfffffffe
	.align		4
        /*0010*/ 	.word	0x00000000
	.align		4
        /*0014*/ 	.word	0xfffffffd
	.align		4
        /*0018*/ 	.word	0x00000000
	.align		4
        /*001c*/ 	.word	0xfffffffc


//--------------------- .text._Z15get_cude_arch_kPi --------------------------
	.section	.text._Z15get_cude_arch_kPi,"ax",@progbits
	.align	128
.text._Z15get_cude_arch_kPi:
        .type           _Z15get_cude_arch_kPi,@function
        .size           _Z15get_cude_arch_kPi,(.L_x_1 - _Z15get_cude_arch_kPi)
        .other          _Z15get_cude_arch_kPi,@"STO_CUDA_ENTRY STV_DEFAULT"
_Z15get_cude_arch_kPi:
[----:B------:R-:W-:Y:S08]  /*0000*/  LDC R1, c[0x0][0x37c] ;  /* 0x0000df00ff017b82 */ /* 0x000ff00000000800 */
[----:B------:R-:W0:Y:S01]  /*0010*/  LDC.64 R2, c[0x0][0x380] ;  /* 0x0000e000ff027b82 */ /* 0x000e220000000a00 */
[----:B------:R-:W0:Y:S01]  /*0020*/  LDCU.64 UR4, c[0x0][0x358] ;  /* 0x00006b00ff0477ac */ /* 0x000e220008000a00 */
[----:B------:R-:W-:-:S05]  /*0030*/  HFMA2 R5, -RZ, RZ, 0, 5.9604644775390625e-05 ;  /* 0x000003e8ff057431 */ /* 0x000fca00000001ff */
[----:B0-----:R-:W-:Y:S01]  /*0040*/  STG.E desc[UR4][R2.64], R5 ;  /* 0x0000000502007986 */ /* 0x001fe2000c101904 */
[----:B------:R-:W-:Y:S05]  /*0050*/  EXIT ;  /* 0x000000000000794d */ /* 0x000fea0003800000 */
.L_x_0:
[----:B------:R-:W-:-:S00]  /*0060*/  BRA `(.L_x_0) ;  /* 0xfffffffc00fc7947 */ /* 0x000fc0000383ffff */
[----:B------:R-:W-:-:S00]  /*0070*/  NOP ;  /* 0x0000000000007918 */ /* 0x000fc00000000000 */
        /* <DEDUP_REMOVED lines=8> */
.L_x_1:


//--------------------- .nv.shared.reserved.0     --------------------------
	.section	.nv.shared.reserved.0,"aw",@nobits
	.weak		__nv_reservedSMEM_offset_0_alias
	.size		__nv_reservedSMEM_offset_0_alias, 0, 64
	.other		__nv_reservedSMEM_offset_0_alias,@"STO_CUDA_RESERVED_SHARED STV_DEFAULT"
__nv_reservedSMEM_offset_0_alias:
	.zero		0
	.zero		64


//--------------------- .nv.constant0._Z15get_cude_arch_kPi --------------------------
	.section	.nv.constant0._Z15get_cude_arch_kPi,"a",@progbits
	.sectionflags	@""
	.align	4
.nv.constant0._Z15get_cude_arch_kPi:
	.zero		904


//--------------------- SYMBOLS --------------------------

	.type		.nv.reservedSmem.offset0,@object
	.size		.nv.reservedSmem.offset0,0x4
